//
// Generated by NVIDIA NVVM Compiler
//
// Compiler Build ID: CL-36424714
// Cuda compilation tools, release 13.0, V13.0.88
// Based on NVVM 20.0.0
//

.version 9.0
.target sm_100
.address_size 64

	// .globl	_Z3addiPfS_

.visible .entry _Z3addiPfS_(
	.param .u32 _Z3addiPfS__param_0,
	.param .u64 .ptr .align 1 _Z3addiPfS__param_1,
	.param .u64 .ptr .align 1 _Z3addiPfS__param_2
)
{
	.reg .pred 	%p<7>;
	.reg .b32 	%r<33>;
	.reg .b32 	%f<16>;
	.reg .b64 	%rd<27>;

	ld.param.u32 	%r15, [_Z3addiPfS__param_0];
	ld.param.u64 	%rd7, [_Z3addiPfS__param_1];
	ld.param.u64 	%rd8, [_Z3addiPfS__param_2];
	cvta.to.global.u64 	%rd1, %rd7;
	cvta.to.global.u64 	%rd2, %rd8;
	mov.u32 	%r16, %nctaid.x;
	mov.u32 	%r1, %ntid.x;
	mov.u32 	%r2, %ctaid.x;
	mov.u32 	%r3, %tid.x;
	mad.lo.s32 	%r31, %r2, %r1, %r3;
	mul.lo.s32 	%r5, %r16, %r1;
	setp.ge.s32 	%p1, %r31, %r15;
	@%p1 bra 	$L__BB0_6;
	add.s32 	%r17, %r31, %r5;
	max.s32 	%r18, %r15, %r17;
	setp.lt.s32 	%p2, %r17, %r15;
	selp.u32 	%r19, 1, 0, %p2;
	add.s32 	%r20, %r17, %r19;
	sub.s32 	%r21, %r18, %r20;
	div.u32 	%r22, %r21, %r5;
	add.s32 	%r6, %r22, %r19;
	and.b32  	%r23, %r6, 3;
	setp.eq.s32 	%p3, %r23, 3;
	@%p3 bra 	$L__BB0_4;
	mul.wide.u32 	%rd9, %r1, %r2;
	cvt.u64.u32 	%rd10, %r3;
	add.s64 	%rd11, %rd9, %rd10;
	shl.b64 	%rd26, %rd11, 2;
	mul.wide.u32 	%rd4, %r5, 4;
	add.s32 	%r24, %r6, 1;
	and.b32  	%r25, %r24, 3;
	neg.s32 	%r29, %r25;
$L__BB0_3:
	.pragma "nounroll";
	add.s64 	%rd12, %rd2, %rd26;
	ld.global.f32 	%f1, [%rd12];
	add.s64 	%rd13, %rd1, %rd26;
	ld.global.f32 	%f2, [%rd13];
	add.f32 	%f3, %f1, %f2;
	st.global.f32 	[%rd12], %f3;
	add.s32 	%r31, %r31, %r5;
	add.s64 	%rd26, %rd26, %rd4;
	add.s32 	%r29, %r29, 1;
	setp.ne.s32 	%p4, %r29, 0;
	@%p4 bra 	$L__BB0_3;
$L__BB0_4:
	setp.lt.u32 	%p5, %r6, 3;
	@%p5 bra 	$L__BB0_6;
$L__BB0_5:
	mul.wide.u32 	%rd14, %r31, 4;
	add.s64 	%rd15, %rd2, %rd14;
	ld.global.f32 	%f4, [%rd15];
	add.s64 	%rd16, %rd1, %rd14;
	ld.global.f32 	%f5, [%rd16];
	add.f32 	%f6, %f4, %f5;
	st.global.f32 	[%rd15], %f6;
	add.s32 	%r26, %r31, %r5;
	mul.wide.u32 	%rd17, %r26, 4;
	add.s64 	%rd18, %rd2, %rd17;
	ld.global.f32 	%f7, [%rd18];
	add.s64 	%rd19, %rd1, %rd17;
	ld.global.f32 	%f8, [%rd19];
	add.f32 	%f9, %f7, %f8;
	st.global.f32 	[%rd18], %f9;
	add.s32 	%r27, %r26, %r5;
	mul.wide.u32 	%rd20, %r27, 4;
	add.s64 	%rd21, %rd2, %rd20;
	ld.global.f32 	%f10, [%rd21];
	add.s64 	%rd22, %rd1, %rd20;
	ld.global.f32 	%f11, [%rd22];
	add.f32 	%f12, %f10, %f11;
	st.global.f32 	[%rd21], %f12;
	add.s32 	%r28, %r27, %r5;
	mul.wide.u32 	%rd23, %r28, 4;
	add.s64 	%rd24, %rd2, %rd23;
	ld.global.f32 	%f13, [%rd24];
	add.s64 	%rd25, %rd1, %rd23;
	ld.global.f32 	%f14, [%rd25];
	add.f32 	%f15, %f13, %f14;
	st.global.f32 	[%rd24], %f15;
	add.s32 	%r31, %r28, %r5;
	setp.lt.s32 	%p6, %r31, %r15;
	@%p6 bra 	$L__BB0_5;
$L__BB0_6:
	ret;

}


// ===== COMPILED SASS (sm_100) =====

	.target	sm_100

	.elftype	@"ET_EXEC"


//--------------------- .note.nv.tkinfo           --------------------------
	.section	.note.nv.tkinfo,"",@"SHT_NOTE"
	.sectionflags	@"SHF_NOTE_NV_TKINFO"
	.tkinfo
        /*0018*/ 	.word	0x00000002
        /*0030*/ 	.string	""
        /*0030*/ 	.string	"ptxas"
        /*0030*/ 	.string	"Cuda compilation tools, release 13.0, V13.0.88"
        /*0030*/ 	.string	"Build cuda_13.0.r13.0/compiler.36424714_0"
        /*0030*/ 	.string	"-arch sm_100 -m 64 "



//--------------------- .note.nv.cuinfo           --------------------------
	.section	.note.nv.cuinfo,"",@"SHT_NOTE"
	.sectionflags	@"SHF_NOTE_NV_CUINFO"
        /*0018*/ 	.short	0x0002
        /*001a*/ 	.short	0x0064
        /*001c*/ 	.short	0x0082
	.zero		2


//--------------------- .nv.info                  --------------------------
	.section	.nv.info,"",@"SHT_CUDA_INFO"
	.align	4


	//----- nvinfo : EIATTR_REGCOUNT
	.align		4
        /*0000*/ 	.byte	0x04, 0x2f
        /*0002*/ 	.short	(.L_1 - .L_0)
	.align		4
.L_0:
        /*0004*/ 	.word	index@(_Z3addiPfS_)
        /*0008*/ 	.word	0x00000018


	//----- nvinfo : EIATTR_FRAME_SIZE
	.align		4
.L_1:
        /*000c*/ 	.byte	0x04, 0x11
        /*000e*/ 	.short	(.L_3 - .L_2)
	.align		4
.L_2:
        /*0010*/ 	.word	index@(_Z3addiPfS_)
        /*0014*/ 	.word	0x00000000


	//----- nvinfo : EIATTR_MIN_STACK_SIZE
	.align		4
.L_3:
        /*0018*/ 	.byte	0x04, 0x12
        /*001a*/ 	.short	(.L_5 - .L_4)
	.align		4
.L_4:
        /*001c*/ 	.word	index@(_Z3addiPfS_)
        /*0020*/ 	.word	0x00000000
.L_5:


//--------------------- .nv.compat                --------------------------
	.section	.nv.compat,"",@"SHT_CUDA_COMPAT_INFO"
	.align	4
        /*0000*/ 	.byte	0x02, 0x09, 0x00, 0x00, 0x02, 0x02, 0x01, 0x00, 0x02, 0x05, 0x05, 0x00, 0x03, 0x07, 0x01, 0x01
        /*0010*/ 	.byte	0x02, 0x03, 0x00, 0x00, 0x02, 0x06, 0x01, 0x00, 0x04, 0x0b, 0x08, 0x00, 0x09, 0x00, 0x00, 0x00
        /*0020*/ 	.byte	0x00, 0x00, 0x00, 0x00


//--------------------- .nv.info._Z3addiPfS_      --------------------------
	.section	.nv.info._Z3addiPfS_,"",@"SHT_CUDA_INFO"
	.sectionflags	@""
	.align	4


	//----- nvinfo : EIATTR_CUDA_API_VERSION
	.align		4
        /*0000*/ 	.byte	0x04, 0x37
        /*0002*/ 	.short	(.L_7 - .L_6)
.L_6:
        /*0004*/ 	.word	0x00000082


	//----- nvinfo : EIATTR_KPARAM_INFO
	.align		4
.L_7:
        /*0008*/ 	.byte	0x04, 0x17
        /*000a*/ 	.short	(.L_9 - .L_8)
.L_8:
        /*000c*/ 	.word	0x00000000
        /*0010*/ 	.short	0x0002
        /*0012*/ 	.short	0x0010
        /*0014*/ 	.byte	0x00, 0xf5, 0x21, 0x00


	//----- nvinfo : EIATTR_KPARAM_INFO
	.align		4
.L_9:
        /*0018*/ 	.byte	0x04, 0x17
        /*001a*/ 	.short	(.L_11 - .L_10)
.L_10:
        /*001c*/ 	.word	0x00000000
        /*0020*/ 	.short	0x0001
        /*0022*/ 	.short	0x0008
        /*0024*/ 	.byte	0x00, 0xf5, 0x21, 0x00


	//----- nvinfo : EIATTR_KPARAM_INFO
	.align		4
.L_11:
        /*0028*/ 	.byte	0x04, 0x17
        /*002a*/ 	.short	(.L_13 - .L_12)
.L_12:
        /*002c*/ 	.word	0x00000000
        /*0030*/ 	.short	0x0000
        /*0032*/ 	.short	0x0000
        /*0034*/ 	.byte	0x00, 0xf0, 0x11, 0x00


	//----- nvinfo : EIATTR_SPARSE_MMA_MASK
	.align		4
.L_13:
        /*0038*/ 	.byte	0x03, 0x50
        /*003a*/ 	.short	0x0000


	//----- nvinfo : EIATTR_MAXREG_COUNT
	.align		4
        /*003c*/ 	.byte	0x03, 0x1b
        /*003e*/ 	.short	0x00ff


	//----- nvinfo : EIATTR_MERCURY_ISA_VERSION
	.align		4
        /*0040*/ 	.byte	0x03, 0x5f
        /*0042*/ 	.short	0x0101


	//----- nvinfo : EIATTR_VRC_CTA_INIT_COUNT
	.align		4
        /*0044*/ 	.byte	0x02, 0x4a
	.zero		1
	.zero		1


	//----- nvinfo : EIATTR_EXIT_INSTR_OFFSETS
	.align		4
        /*0048*/ 	.byte	0x04, 0x1c
        /*004a*/ 	.short	(.L_15 - .L_14)


	//   ....[0]....
.L_14:
        /*004c*/ 	.word	0x00000080


	//   ....[1]....
        /*0050*/ 	.word	0x00000410


	//   ....[2]....
        /*0054*/ 	.word	0x00000620


	//----- nvinfo : EIATTR_CRS_STACK_SIZE
	.align		4
.L_15:
        /*0058*/ 	.byte	0x04, 0x1e
        /*005a*/ 	.short	(.L_17 - .L_16)
.L_16:
        /*005c*/ 	.word	0x00000000


	//----- nvinfo : EIATTR_CBANK_PARAM_SIZE
	.align		4
.L_17:
        /*0060*/ 	.byte	0x03, 0x19
        /*0062*/ 	.short	0x0018


	//----- nvinfo : EIATTR_PARAM_CBANK
	.align		4
        /*0064*/ 	.byte	0x04, 0x0a
        /*0066*/ 	.short	(.L_19 - .L_18)
	.align		4
.L_18:
        /*0068*/ 	.word	index@(.nv.constant0._Z3addiPfS_)
        /*006c*/ 	.short	0x0380
        /*006e*/ 	.short	0x0018


	//----- nvinfo : EIATTR_SW_WAR
	.align		4
.L_19:
        /*0070*/ 	.byte	0x04, 0x36
        /*0072*/ 	.short	(.L_21 - .L_20)
.L_20:
        /*0074*/ 	.word	0x00000008
.L_21:


//--------------------- .nv.callgraph             --------------------------
	.section	.nv.callgraph,"",@"SHT_CUDA_CALLGRAPH"
	.align	4
	.sectionentsize	8
	.align		4
        /*0000*/ 	.word	0x00000000
	.align		4
        /*0004*/ 	.word	0xffffffff
	.align		4
        /*0008*/ 	.word	0x00000000
	.align		4
        /*000c*/ 	.word	0xfffffffe
	.align		4
        /*0010*/ 	.word	0x00000000
	.align		4
        /*0014*/ 	.word	0xfffffffd
	.align		4
        /*0018*/ 	.word	0x00000000
	.align		4
        /*001c*/ 	.word	0xfffffffc


//--------------------- .text._Z3addiPfS_         --------------------------
	.section	.text._Z3addiPfS_,"ax",@progbits
	.align	128
        .global         _Z3addiPfS_
        .type           _Z3addiPfS_,@function
        .size           _Z3addiPfS_,(.L_x_5 - _Z3addiPfS_)
        .other          _Z3addiPfS_,@"STO_CUDA_ENTRY STV_DEFAULT"
_Z3addiPfS_:
.text._Z3addiPfS_:
[----:B------:R-:W-:Y:S01]  /*0000*/  LDC R1, c[0x0][0x37c] ;  /* 0x0000df00ff017b82 */ /* 0x000fe20000000800 */
[----:B------:R-:W0:Y:S01]  /*0010*/  S2R R4, SR_TID.X ;  /* 0x0000000000047919 */ /* 0x000e220000002100 */
[----:B------:R-:W1:Y:S06]  /*0020*/  LDCU UR4, c[0x0][0x370] ;  /* 0x00006e00ff0477ac */ /* 0x000e6c0008000800 */
[----:B------:R-:W0:Y:S01]  /*0030*/  S2UR UR5, SR_CTAID.X ;  /* 0x00000000000579c3 */ /* 0x000e220000002500 */
[----:B------:R-:W2:Y:S07]  /*0040*/  LDCU UR8, c[0x0][0x380] ;  /* 0x00007000ff0877ac */ /* 0x000eae0008000800 */
[----:B------:R-:W0:Y:S02]  /*0050*/  LDC R11, c[0x0][0x360] ;  /* 0x0000d800ff0b7b82 */ /* 0x000e240000000800 */
[----:B0-----:R-:W-:-:S05]  /*0060*/  IMAD R3, R11, UR5, R4 ;  /* 0x000000050b037c24 */ /* 0x001fca000f8e0204 */
[----:B--2---:R-:W-:-:S13]  /*0070*/  ISETP.GE.AND P0, PT, R3, UR8, PT ;  /* 0x0000000803007c0c */ /* 0x004fda000bf06270 */
[----:B-1----:R-:W-:Y:S05]  /*0080*/  @P0 EXIT ;  /* 0x000000000000094d */ /* 0x002fea0003800000 */
[----:B------:R-:W-:Y:S01]  /*0090*/  IMAD R0, R11, UR4, RZ ;  /* 0x000000040b007c24 */ /* 0x000fe2000f8e02ff */
[----:B------:R-:W0:Y:S01]  /*00a0*/  LDCU.64 UR6, c[0x0][0x358] ;  /* 0x00006b00ff0677ac */ /* 0x000e220008000a00 */
[----:B------:R-:W-:Y:S02]  /*00b0*/  BSSY.RECONVERGENT B0, `(.L_x_0) ;  /* 0x0000035000007945 */ /* 0x000fe40003800200 */
[----:B------:R-:W1:Y:S01]  /*00c0*/  I2F.U32.RP R10, R0 ;  /* 0x00000000000a7306 */ /* 0x000e620000209000 */
[C---:B------:R-:W-:Y:S01]  /*00d0*/  IMAD.IADD R2, R0.reuse, 0x1, R3 ;  /* 0x0000000100027824 */ /* 0x040fe200078e0203 */
[----:B------:R-:W-:Y:S01]  /*00e0*/  IADD3 R13, PT, PT, RZ, -R0, RZ ;  /* 0x80000000ff0d7210 */ /* 0x000fe20007ffe0ff */
[----:B------:R-:W2:Y:S01]  /*00f0*/  LDCU.64 UR10, c[0x0][0x390] ;  /* 0x00007200ff0a77ac */ /* 0x000ea20008000a00 */
[----:B------:R-:W-:Y:S02]  /*0100*/  ISETP.NE.U32.AND P2, PT, R0, RZ, PT ;  /* 0x000000ff0000720c */ /* 0x000fe40003f45070 */
[C---:B------:R-:W-:Y:S01]  /*0110*/  ISETP.GE.AND P0, PT, R2.reuse, UR8, PT ;  /* 0x0000000802007c0c */ /* 0x040fe2000bf06270 */
[----:B------:R-:W3:Y:S01]  /*0120*/  LDCU.64 UR12, c[0x0][0x388] ;  /* 0x00007100ff0c77ac */ /* 0x000ee20008000a00 */
[----:B------:R-:W-:-:S02]  /*0130*/  VIMNMX R9, PT, PT, R2, UR8, !PT ;  /* 0x0000000802097c48 */ /* 0x000fc4000ffe0100 */
[----:B------:R-:W-:-:S04]  /*0140*/  SEL R8, RZ, 0x1, P0 ;  /* 0x00000001ff087807 */ /* 0x000fc80000000000 */
[----:B------:R-:W-:Y:S01]  /*0150*/  IADD3 R9, PT, PT, R9, -R2, -R8 ;  /* 0x8000000209097210 */ /* 0x000fe20007ffe808 */
[----:B-1----:R-:W1:Y:S02]  /*0160*/  MUFU.RCP R10, R10 ;  /* 0x0000000a000a7308 */ /* 0x002e640000001000 */
[----:B-1----:R-:W-:-:S06]  /*0170*/  IADD3 R6, PT, PT, R10, 0xffffffe, RZ ;  /* 0x0ffffffe0a067810 */ /* 0x002fcc0007ffe0ff */
[----:B------:R1:W4:Y:S02]  /*0180*/  F2I.FTZ.U32.TRUNC.NTZ R7, R6 ;  /* 0x0000000600077305 */ /* 0x000324000021f000 */
[----:B-1----:R-:W-:Y:S02]  /*0190*/  HFMA2 R6, -RZ, RZ, 0, 0 ;  /* 0x00000000ff067431 */ /* 0x002fe400000001ff */
[----:B----4-:R-:W-:-:S04]  /*01a0*/  IMAD R13, R13, R7, RZ ;  /* 0x000000070d0d7224 */ /* 0x010fc800078e02ff */
[----:B------:R-:W-:-:S06]  /*01b0*/  IMAD.HI.U32 R10, R7, R13, R6 ;  /* 0x0000000d070a7227 */ /* 0x000fcc00078e0006 */
[----:B------:R-:W-:-:S04]  /*01c0*/  IMAD.HI.U32 R7, R10, R9, RZ ;  /* 0x000000090a077227 */ /* 0x000fc800078e00ff */
[----:B------:R-:W-:-:S04]  /*01d0*/  IMAD.MOV R2, RZ, RZ, -R7 ;  /* 0x000000ffff027224 */ /* 0x000fc800078e0a07 */
[----:B------:R-:W-:-:S05]  /*01e0*/  IMAD R9, R0, R2, R9 ;  /* 0x0000000200097224 */ /* 0x000fca00078e0209 */
[----:B------:R-:W-:-:S13]  /*01f0*/  ISETP.GE.U32.AND P0, PT, R9, R0, PT ;  /* 0x000000000900720c */ /* 0x000fda0003f06070 */
[----:B------:R-:W-:Y:S01]  /*0200*/  @P0 IADD3 R9, PT, PT, -R0, R9, RZ ;  /* 0x0000000900090210 */ /* 0x000fe20007ffe1ff */
[----:B------:R-:W-:-:S03]  /*0210*/  @P0 VIADD R7, R7, 0x1 ;  /* 0x0000000107070836 */ /* 0x000fc60000000000 */
[----:B------:R-:W-:-:S13]  /*0220*/  ISETP.GE.U32.AND P1, PT, R9, R0, PT ;  /* 0x000000000900720c */ /* 0x000fda0003f26070 */
[----:B------:R-:W-:Y:S02]  /*0230*/  @P1 IADD3 R7, PT, PT, R7, 0x1, RZ ;  /* 0x0000000107071810 */ /* 0x000fe40007ffe0ff */
[----:B------:R-:W-:-:S05]  /*0240*/  @!P2 LOP3.LUT R7, RZ, R0, RZ, 0x33, !PT ;  /* 0x00000000ff07a212 */ /* 0x000fca00078e33ff */
[----:B------:R-:W-:-:S05]  /*0250*/  IMAD.IADD R2, R8, 0x1, R7 ;  /* 0x0000000108027824 */ /* 0x000fca00078e0207 */
[C---:B------:R-:W-:Y:S02]  /*0260*/  LOP3.LUT R6, R2.reuse, 0x3, RZ, 0xc0, !PT ;  /* 0x0000000302067812 */ /* 0x040fe400078ec0ff */
[----:B------:R-:W-:Y:S02]  /*0270*/  ISETP.GE.U32.AND P0, PT, R2, 0x3, PT ;  /* 0x000000030200780c */ /* 0x000fe40003f06070 */
[----:B------:R-:W-:-:S13]  /*0280*/  ISETP.NE.AND P1, PT, R6, 0x3, PT ;  /* 0x000000030600780c */ /* 0x000fda0003f25270 */
[----:B0-23--:R-:W-:Y:S05]  /*0290*/  @!P1 BRA `(.L_x_1) ;  /* 0x0000000000589947 */ /* 0x00dfea0003800000 */
[----:B------:R-:W-:Y:S01]  /*02a0*/  IADD3 R2, PT, PT, R2, 0x1, RZ ;  /* 0x0000000102027810 */ /* 0x000fe20007ffe0ff */
[----:B------:R-:W-:-:S03]  /*02b0*/  IMAD.MOV.U32 R5, RZ, RZ, RZ ;  /* 0x000000ffff057224 */ /* 0x000fc600078e00ff */
[----:B------:R-:W-:Y:S01]  /*02c0*/  LOP3.LUT R2, R2, 0x3, RZ, 0xc0, !PT ;  /* 0x0000000302027812 */ /* 0x000fe200078ec0ff */
[----:B------:R-:W-:-:S04]  /*02d0*/  IMAD.WIDE.U32 R4, R11, UR5, R4 ;  /* 0x000000050b047c25 */ /* 0x000fc8000f8e0004 */
[----:B------:R-:W-:Y:S01]  /*02e0*/  IMAD.MOV R2, RZ, RZ, -R2 ;  /* 0x000000ffff027224 */ /* 0x000fe200078e0a02 */
[C---:B------:R-:W-:Y:S02]  /*02f0*/  SHF.L.U64.HI R7, R4.reuse, 0x2, R5 ;  /* 0x0000000204077819 */ /* 0x040fe40000010205 */
[----:B------:R-:W-:-:S07]  /*0300*/  SHF.L.U32 R10, R4, 0x2, RZ ;  /* 0x00000002040a7819 */ /* 0x000fce00000006ff */
.L_x_2:
[C---:B------:R-:W-:Y:S02]  /*0310*/  IADD3 R8, P2, PT, R10.reuse, UR12, RZ ;  /* 0x0000000c0a087c10 */ /* 0x040fe4000ff5e0ff */
[----:B0-----:R-:W-:Y:S02]  /*0320*/  IADD3 R4, P1, PT, R10, UR10, RZ ;  /* 0x0000000a0a047c10 */ /* 0x001fe4000ff3e0ff */
[C---:B------:R-:W-:Y:S02]  /*0330*/  IADD3.X R9, PT, PT, R7.reuse, UR13, RZ, P2, !PT ;  /* 0x0000000d07097c10 */ /* 0x040fe400097fe4ff */
[----:B------:R-:W-:-:S04]  /*0340*/  IADD3.X R5, PT, PT, R7, UR11, RZ, P1, !PT ;  /* 0x0000000b07057c10 */ /* 0x000fc80008ffe4ff */
[----:B------:R-:W2:Y:S04]  /*0350*/  LDG.E R9, desc[UR6][R8.64] ;  /* 0x0000000608097981 */ /* 0x000ea8000c1e1900 */
[----:B------:R-:W2:Y:S01]  /*0360*/  LDG.E R6, desc[UR6][R4.64] ;  /* 0x0000000604067981 */ /* 0x000ea2000c1e1900 */
[----:B------:R-:W-:Y:S01]  /*0370*/  IADD3 R2, PT, PT, R2, 0x1, RZ ;  /* 0x0000000102027810 */ /* 0x000fe20007ffe0ff */
[----:B------:R-:W-:-:S03]  /*0380*/  IMAD.IADD R3, R0, 0x1, R3 ;  /* 0x0000000100037824 */ /* 0x000fc600078e0203 */
[----:B------:R-:W-:Y:S01]  /*0390*/  ISETP.NE.AND P1, PT, R2, RZ, PT ;  /* 0x000000ff0200720c */ /* 0x000fe20003f25270 */
[----:B--2---:R-:W-:Y:S01]  /*03a0*/  FADD R11, R6, R9 ;  /* 0x00000009060b7221 */ /* 0x004fe20000000000 */
[----:B------:R-:W-:-:S04]  /*03b0*/  IMAD.MOV.U32 R6, RZ, RZ, R10 ;  /* 0x000000ffff067224 */ /* 0x000fc800078e000a */
[----:B------:R0:W-:Y:S01]  /*03c0*/  STG.E desc[UR6][R4.64], R11 ;  /* 0x0000000b04007986 */ /* 0x0001e2000c101906 */
[----:B------:R-:W-:-:S03]  /*03d0*/  IMAD.WIDE.U32 R6, R0, 0x4, R6 ;  /* 0x0000000400067825 */ /* 0x000fc600078e0006 */
[----:B------:R-:W-:-:S03]  /*03e0*/  MOV R10, R6 ;  /* 0x00000006000a7202 */ /* 0x000fc60000000f00 */
[----:B------:R-:W-:Y:S05]  /*03f0*/  @P1 BRA `(.L_x_2) ;  /* 0xfffffffc00c41947 */ /* 0x000fea000383ffff */
.L_x_1:
[----:B------:R-:W-:Y:S05]  /*0400*/  BSYNC.RECONVERGENT B0 ;  /* 0x0000000000007941 */ /* 0x000fea0003800200 */
.L_x_0:
[----:B------:R-:W-:Y:S05]  /*0410*/  @!P0 EXIT ;  /* 0x000000000000894d */ /* 0x000fea0003800000 */
.L_x_3:
[----:B------:R-:W1:Y:S08]  /*0420*/  LDC.64 R6, c[0x0][0x388] ;  /* 0x0000e200ff067b82 */ /* 0x000e700000000a00 */
[----:B0-2---:R-:W0:Y:S01]  /*0430*/  LDC.64 R4, c[0x0][0x390] ;  /* 0x0000e400ff047b82 */ /* 0x005e220000000a00 */
[----:B-1----:R-:W-:-:S06]  /*0440*/  IMAD.WIDE.U32 R10, R3, 0x4, R6 ;  /* 0x00000004030a7825 */ /* 0x002fcc00078e0006 */
[----:B------:R-:W2:Y:S01]  /*0450*/  LDG.E R11, desc[UR6][R10.64] ;  /* 0x000000060a0b7981 */ /* 0x000ea2000c1e1900 */
[----:B0-----:R-:W-:-:S05]  /*0460*/  IMAD.WIDE.U32 R8, R3, 0x4, R4 ;  /* 0x0000000403087825 */ /* 0x001fca00078e0004 */
[----:B------:R-:W2:Y:S01]  /*0470*/  LDG.E R2, desc[UR6][R8.64] ;  /* 0x0000000608027981 */ /* 0x000ea2000c1e1900 */
[----:B------:R-:W-:-:S05]  /*0480*/  IADD3 R21, PT, PT, R0, R3, RZ ;  /* 0x0000000300157210 */ /* 0x000fca0007ffe0ff */
[----:B------:R-:W-:-:S04]  /*0490*/  IMAD.WIDE.U32 R12, R21, 0x4, R6 ;  /* 0x00000004150c7825 */ /* 0x000fc800078e0006 */
[----:B--2---:R-:W-:Y:S01]  /*04a0*/  FADD R17, R2, R11 ;  /* 0x0000000b02117221 */ /* 0x004fe20000000000 */
[----:B------:R-:W-:-:S04]  /*04b0*/  IMAD.WIDE.U32 R2, R21, 0x4, R4 ;  /* 0x0000000415027825 */ /* 0x000fc800078e0004 */
[----:B------:R0:W-:Y:S04]  /*04c0*/  STG.E desc[UR6][R8.64], R17 ;  /* 0x0000001108007986 */ /* 0x0001e8000c101906 */
[----:B------:R-:W2:Y:S04]  /*04d0*/  LDG.E R13, desc[UR6][R12.64] ;  /* 0x000000060c0d7981 */ /* 0x000ea8000c1e1900 */
[----:B------:R-:W2:Y:S01]  /*04e0*/  LDG.E R14, desc[UR6][R2.64] ;  /* 0x00000006020e7981 */ /* 0x000ea2000c1e1900 */
[----:B------:R-:W-:-:S04]  /*04f0*/  IMAD.IADD R21, R0, 0x1, R21 ;  /* 0x0000000100157824 */ /* 0x000fc800078e0215 */
[----:B------:R-:W-:-:S04]  /*0500*/  IMAD.WIDE.U32 R10, R21, 0x4, R4 ;  /* 0x00000004150a7825 */ /* 0x000fc800078e0004 */
[----:B--2---:R-:W-:Y:S01]  /*0510*/  FADD R19, R14, R13 ;  /* 0x0000000d0e137221 */ /* 0x004fe20000000000 */
[----:B------:R-:W-:-:S04]  /*0520*/  IMAD.WIDE.U32 R14, R21, 0x4, R6 ;  /* 0x00000004150e7825 */ /* 0x000fc800078e0006 */
[----:B------:R1:W-:Y:S04]  /*0530*/  STG.E desc[UR6][R2.64], R19 ;  /* 0x0000001302007986 */ /* 0x0003e8000c101906 */
[----:B------:R-:W0:Y:S04]  /*0540*/  LDG.E R15, desc[UR6][R14.64] ;  /* 0x000000060e0f7981 */ /* 0x000e28000c1e1900 */
[----:B------:R-:W0:Y:S01]  /*0550*/  LDG.E R16, desc[UR6][R10.64] ;  /* 0x000000060a107981 */ /* 0x000e22000c1e1900 */
[----:B------:R-:W-:-:S05]  /*0560*/  IADD3 R21, PT, PT, R0, R21, RZ ;  /* 0x0000001500157210 */ /* 0x000fca0007ffe0ff */
[----:B------:R-:W-:-:S04]  /*0570*/  IMAD.WIDE.U32 R6, R21, 0x4, R6 ;  /* 0x0000000415067825 */ /* 0x000fc800078e0006 */
[----:B------:R-:W-:-:S04]  /*0580*/  IMAD.WIDE.U32 R4, R21, 0x4, R4 ;  /* 0x0000000415047825 */ /* 0x000fc800078e0004 */
[----:B0-----:R-:W-:-:S05]  /*0590*/  FADD R9, R16, R15 ;  /* 0x0000000f10097221 */ /* 0x001fca0000000000 */
[----:B------:R2:W-:Y:S04]  /*05a0*/  STG.E desc[UR6][R10.64], R9 ;  /* 0x000000090a007986 */ /* 0x0005e8000c101906 */
[----:B------:R-:W3:Y:S04]  /*05b0*/  LDG.E R7, desc[UR6][R6.64] ;  /* 0x0000000606077981 */ /* 0x000ee8000c1e1900 */
[----:B------:R-:W3:Y:S01]  /*05c0*/  LDG.E R8, desc[UR6][R4.64] ;  /* 0x0000000604087981 */ /* 0x000ee2000c1e1900 */
[----:B-1----:R-:W-:-:S05]  /*05d0*/  IMAD.IADD R3, R0, 0x1, R21 ;  /* 0x0000000100037824 */ /* 0x002fca00078e0215 */
[----:B------:R-:W-:Y:S01]  /*05e0*/  ISETP.GE.AND P0, PT, R3, UR8, PT ;  /* 0x0000000803007c0c */ /* 0x000fe2000bf06270 */
[----:B---3--:R-:W-:-:S05]  /*05f0*/  FADD R13, R8, R7 ;  /* 0x00000007080d7221 */ /* 0x008fca0000000000 */
[----:B------:R2:W-:Y:S07]  /*0600*/  STG.E desc[UR6][R4.64], R13 ;  /* 0x0000000d04007986 */ /* 0x0005ee000c101906 */
[----:B------:R-:W-:Y:S05]  /*0610*/  @!P0 BRA `(.L_x_3) ;  /* 0xfffffffc00808947 */ /* 0x000fea000383ffff */
[----:B------:R-:W-:Y:S05]  /*0620*/  EXIT ;  /* 0x000000000000794d */ /* 0x000fea0003800000 */
.L_x_4:
[----:B------:R-:W-:-:S00]  /*0630*/  BRA `(.L_x_4) ;  /* 0xfffffffc00fc7947 */ /* 0x000fc0000383ffff */
[----:B------:R-:W-:-:S00]  /*0640*/  NOP ;  /* 0x0000000000007918 */ /* 0x000fc00000000000 */
        /* <DEDUP_REMOVED lines=11> */
.L_x_5:


//--------------------- .nv.shared.reserved.0     --------------------------
	.section	.nv.shared.reserved.0,"aw",@nobits
	.weak		__nv_reservedSMEM_offset_0_alias
	.size		__nv_reservedSMEM_offset_0_alias, 0, 64
	.other		__nv_reservedSMEM_offset_0_alias,@"STO_CUDA_RESERVED_SHARED STV_DEFAULT"
__nv_reservedSMEM_offset_0_alias:
	.zero		0
	.zero		64


//--------------------- .nv.constant0._Z3addiPfS_ --------------------------
	.section	.nv.constant0._Z3addiPfS_,"a",@progbits
	.sectionflags	@""
	.align	4
.nv.constant0._Z3addiPfS_:
	.zero		920


//--------------------- SYMBOLS --------------------------

	.type		.nv.reservedSmem.offset0,@object
	.size		.nv.reservedSmem.offset0,0x4
